//
// Generated by NVIDIA NVVM Compiler
//
// Compiler Build ID: CL-36424714
// Cuda compilation tools, release 13.0, V13.0.88
// Based on NVVM 20.0.0
//

.version 9.0
.target sm_100
.address_size 64

	// .globl	default_function_kernel

.visible .entry default_function_kernel(
	.param .u64 .ptr .align 1 default_function_kernel_param_0,
	.param .u64 .ptr .align 1 default_function_kernel_param_1,
	.param .u64 .ptr .align 1 default_function_kernel_param_2
)
.maxntid 48
{
	.reg .b32 	%r<4>;
	.reg .b32 	%f<4>;
	.reg .b64 	%rd<11>;

	ld.param.u64 	%rd1, [default_function_kernel_param_0];
	ld.param.u64 	%rd2, [default_function_kernel_param_1];
	ld.param.u64 	%rd3, [default_function_kernel_param_2];
	cvta.to.global.u64 	%rd4, %rd1;
	cvta.to.global.u64 	%rd5, %rd3;
	cvta.to.global.u64 	%rd6, %rd2;
	mov.u32 	%r1, %ctaid.x;
	mov.u32 	%r2, %tid.x;
	mad.lo.s32 	%r3, %r1, 48, %r2;
	mul.wide.u32 	%rd7, %r3, 4;
	add.s64 	%rd8, %rd6, %rd7;
	ld.global.nc.f32 	%f1, [%rd8];
	add.s64 	%rd9, %rd5, %rd7;
	ld.global.nc.f32 	%f2, [%rd9];
	add.f32 	%f3, %f1, %f2;
	add.s64 	%rd10, %rd4, %rd7;
	st.global.f32 	[%rd10], %f3;
	ret;

}
	// .globl	default_function_kernel_1
.visible .entry default_function_kernel_1(
	.param .u64 .ptr .align 1 default_function_kernel_1_param_0,
	.param .u64 .ptr .align 1 default_function_kernel_1_param_1,
	.param .u64 .ptr .align 1 default_function_kernel_1_param_2
)
.maxntid 32
{
	.reg .b32 	%r<5>;
	.reg .b32 	%f<4>;
	.reg .b64 	%rd<11>;

	ld.param.u64 	%rd1, [default_function_kernel_1_param_0];
	ld.param.u64 	%rd2, [default_function_kernel_1_param_1];
	ld.param.u64 	%rd3, [default_function_kernel_1_param_2];
	cvta.to.global.u64 	%rd4, %rd1;
	cvta.to.global.u64 	%rd5, %rd3;
	cvta.to.global.u64 	%rd6, %rd2;
	mov.u32 	%r1, %ctaid.x;
	shl.b32 	%r2, %r1, 5;
	mov.u32 	%r3, %tid.x;
	or.b32  	%r4, %r2, %r3;
	mul.wide.u32 	%rd7, %r4, 4;
	add.s64 	%rd8, %rd6, %rd7;
	ld.global.nc.f32 	%f1, [%rd8];
	add.s64 	%rd9, %rd5, %rd7;
	ld.global.nc.f32 	%f2, [%rd9];
	div.rn.f32 	%f3, %f1, %f2;
	add.s64 	%rd10, %rd4, %rd7;
	st.global.f32 	[%rd10], %f3;
	ret;

}
	// .globl	default_function_kernel_2
.visible .entry default_function_kernel_2(
	.param .u64 .ptr .align 1 default_function_kernel_2_param_0,
	.param .u64 .ptr .align 1 default_function_kernel_2_param_1
)
.maxntid 16
{
	.reg .pred 	%p<7>;
	.reg .b32 	%r<12>;
	.reg .b32 	%f<39>;
	.reg .b64 	%rd<9>;

	ld.param.u64 	%rd1, [default_function_kernel_2_param_0];
	ld.param.u64 	%rd2, [default_function_kernel_2_param_1];
	cvta.to.global.u64 	%rd3, %rd2;
	mov.u32 	%r4, %ctaid.x;
	shl.b32 	%r5, %r4, 4;
	mov.u32 	%r6, %tid.x;
	or.b32  	%r1, %r5, %r6;
	mul.wide.u32 	%rd4, %r1, 4;
	add.s64 	%rd5, %rd3, %rd4;
	ld.global.nc.f32 	%f5, [%rd5];
	mov.f32 	%f6, 0f3F800000;
	sub.rn.f32 	%f7, %f5, %f6;
	mov.b32 	%r2, %f7;
	setp.gt.u32 	%p1, %r2, 1258291200;
	fma.rn.f32 	%f8, %f5, %f5, 0fBF800000;
	rsqrt.approx.ftz.f32 	%f9, %f8;
	mul.f32 	%f10, %f8, %f9;
	mul.f32 	%f11, %f9, 0f3F000000;
	neg.f32 	%f12, %f10;
	fma.rn.f32 	%f13, %f12, %f10, %f8;
	fma.rn.f32 	%f14, %f13, %f11, %f10;
	setp.eq.f32 	%p2, %f8, 0f00000000;
	selp.f32 	%f15, 0f00000000, %f14, %p2;
	selp.f32 	%f16, 0fBF800001, %f15, %p1;
	add.f32 	%f1, %f7, %f16;
	add.rz.f32 	%f17, %f1, %f6;
	mov.b32 	%r7, %f17;
	add.s32 	%r8, %r7, -1061158912;
	and.b32  	%r9, %r8, -8388608;
	mov.b32 	%r3, %f1;
	sub.s32 	%r10, %r3, %r9;
	mov.b32 	%f18, %r10;
	sub.s32 	%r11, 1082130432, %r9;
	mov.b32 	%f19, %r11;
	fma.rn.f32 	%f20, %f19, 0f3E800000, 0fBF800000;
	add.f32 	%f21, %f20, %f18;
	cvt.rn.f32.s32 	%f22, %r9;
	mul.f32 	%f23, %f22, 0f34000000;
	fma.rn.f32 	%f24, %f21, 0fBD39BF78, 0f3DD80012;
	fma.rn.f32 	%f25, %f24, %f21, 0fBE0778E0;
	fma.rn.f32 	%f26, %f25, %f21, 0f3E146475;
	fma.rn.f32 	%f27, %f26, %f21, 0fBE2A68DD;
	fma.rn.f32 	%f28, %f27, %f21, 0f3E4CAF9E;
	fma.rn.f32 	%f29, %f28, %f21, 0fBE800042;
	fma.rn.f32 	%f30, %f29, %f21, 0f3EAAAAE6;
	fma.rn.f32 	%f31, %f30, %f21, 0fBF000000;
	mul.f32 	%f32, %f21, %f31;
	fma.rn.f32 	%f33, %f32, %f21, %f21;
	fma.rn.f32 	%f38, %f23, 0f3F317218, %f33;
	setp.lt.u32 	%p3, %r3, 2139095040;
	@%p3 bra 	$L__BB2_2;
	setp.gt.s32 	%p4, %r3, -1082130432;
	fma.rn.f32 	%f34, %f1, 0f7F800000, 0f7F800000;
	selp.f32 	%f35, %f34, %f38, %p4;
	setp.eq.f32 	%p5, %f1, 0f00000000;
	selp.f32 	%f38, 0f80000000, %f35, %p5;
$L__BB2_2:
	setp.gt.u32 	%p6, %r2, 1258291200;
	cvta.to.global.u64 	%rd6, %rd1;
	add.f32 	%f36, %f38, 0f3F317218;
	selp.f32 	%f37, %f36, %f38, %p6;
	add.s64 	%rd8, %rd6, %rd4;
	st.global.f32 	[%rd8], %f37;
	ret;

}


// ===== COMPILED SASS (sm_100) =====

	.target	sm_100

	.elftype	@"ET_EXEC"


//--------------------- .note.nv.tkinfo           --------------------------
	.section	.note.nv.tkinfo,"",@"SHT_NOTE"
	.sectionflags	@"SHF_NOTE_NV_TKINFO"
	.tkinfo
        /*0018*/ 	.word	0x00000002
        /*0030*/ 	.string	""
        /*0030*/ 	.string	"ptxas"
        /*0030*/ 	.string	"Cuda compilation tools, release 13.0, V13.0.88"
        /*0030*/ 	.string	"Build cuda_13.0.r13.0/compiler.36424714_0"
        /*0030*/ 	.string	"-arch sm_100 -m 64 "



//--------------------- .note.nv.cuinfo           --------------------------
	.section	.note.nv.cuinfo,"",@"SHT_NOTE"
	.sectionflags	@"SHF_NOTE_NV_CUINFO"
        /*0018*/ 	.short	0x0002
        /*001a*/ 	.short	0x0064
        /*001c*/ 	.short	0x0082
	.zero		2


//--------------------- .nv.info                  --------------------------
	.section	.nv.info,"",@"SHT_CUDA_INFO"
	.align	4


	//----- nvinfo : EIATTR_REGCOUNT
	.align		4
        /*0000*/ 	.byte	0x04, 0x2f
        /*0002*/ 	.short	(.L_1 - .L_0)
	.align		4
.L_0:
        /*0004*/ 	.word	index@(default_function_kernel)
        /*0008*/ 	.word	0x0000000c


	//----- nvinfo : EIATTR_FRAME_SIZE
	.align		4
.L_1:
        /*000c*/ 	.byte	0x04, 0x11
        /*000e*/ 	.short	(.L_3 - .L_2)
	.align		4
.L_2:
        /*0010*/ 	.word	index@(default_function_kernel)
        /*0014*/ 	.word	0x00000000


	//----- nvinfo : EIATTR_REGCOUNT
	.align		4
.L_3:
        /*0018*/ 	.byte	0x04, 0x2f
        /*001a*/ 	.short	(.L_5 - .L_4)
	.align		4
.L_4:
        /*001c*/ 	.word	index@(default_function_kernel_1)
        /*0020*/ 	.word	0x00000010


	//----- nvinfo : EIATTR_FRAME_SIZE
	.align		4
.L_5:
        /*0024*/ 	.byte	0x04, 0x11
        /*0026*/ 	.short	(.L_7 - .L_6)
	.align		4
.L_6:
        /*0028*/ 	.word	index@($__internal_0_$__cuda_sm3x_div_rn_noftz_f32_slowpath)
        /*002c*/ 	.word	0x00000000


	//----- nvinfo : EIATTR_FRAME_SIZE
	.align		4
.L_7:
        /*0030*/ 	.byte	0x04, 0x11
        /*0032*/ 	.short	(.L_9 - .L_8)
	.align		4
.L_8:
        /*0034*/ 	.word	index@(default_function_kernel_1)
        /*0038*/ 	.word	0x00000000


	//----- nvinfo : EIATTR_REGCOUNT
	.align		4
.L_9:
        /*003c*/ 	.byte	0x04, 0x2f
        /*003e*/ 	.short	(.L_11 - .L_10)
	.align		4
.L_10:
        /*0040*/ 	.word	index@(default_function_kernel_2)
        /*0044*/ 	.word	0x0000000c


	//----- nvinfo : EIATTR_FRAME_SIZE
	.align		4
.L_11:
        /*0048*/ 	.byte	0x04, 0x11
        /*004a*/ 	.short	(.L_13 - .L_12)
	.align		4
.L_12:
        /*004c*/ 	.word	index@(default_function_kernel_2)
        /*0050*/ 	.word	0x00000000


	//----- nvinfo : EIATTR_MIN_STACK_SIZE
	.align		4
.L_13:
        /*0054*/ 	.byte	0x04, 0x12
        /*0056*/ 	.short	(.L_15 - .L_14)
	.align		4
.L_14:
        /*0058*/ 	.word	index@(default_function_kernel_2)
        /*005c*/ 	.word	0x00000000


	//----- nvinfo : EIATTR_MIN_STACK_SIZE
	.align		4
.L_15:
        /*0060*/ 	.byte	0x04, 0x12
        /*0062*/ 	.short	(.L_17 - .L_16)
	.align		4
.L_16:
        /*0064*/ 	.word	index@(default_function_kernel_1)
        /*0068*/ 	.word	0x00000000


	//----- nvinfo : EIATTR_MIN_STACK_SIZE
	.align		4
.L_17:
        /*006c*/ 	.byte	0x04, 0x12
        /*006e*/ 	.short	(.L_19 - .L_18)
	.align		4
.L_18:
        /*0070*/ 	.word	index@(default_function_kernel)
        /*0074*/ 	.word	0x00000000
.L_19:


//--------------------- .nv.compat                --------------------------
	.section	.nv.compat,"",@"SHT_CUDA_COMPAT_INFO"
	.align	4
        /*0000*/ 	.byte	0x02, 0x09, 0x00, 0x00, 0x02, 0x02, 0x01, 0x00, 0x02, 0x05, 0x05, 0x00, 0x03, 0x07, 0x01, 0x01
        /*0010*/ 	.byte	0x02, 0x03, 0x00, 0x00, 0x02, 0x06, 0x01, 0x00, 0x04, 0x0b, 0x08, 0x00, 0x01, 0x00, 0x00, 0x00
        /*0020*/ 	.byte	0x00, 0x00, 0x00, 0x00


//--------------------- .nv.info.default_function_kernel_2 --------------------------
	.section	.nv.info.default_function_kernel_2,"",@"SHT_CUDA_INFO"
	.sectionflags	@""
	.align	4


	//----- nvinfo : EIATTR_CUDA_API_VERSION
	.align		4
        /*0000*/ 	.byte	0x04, 0x37
        /*0002*/ 	.short	(.L_21 - .L_20)
.L_20:
        /*0004*/ 	.word	0x00000082


	//----- nvinfo : EIATTR_KPARAM_INFO
	.align		4
.L_21:
        /*0008*/ 	.byte	0x04, 0x17
        /*000a*/ 	.short	(.L_23 - .L_22)
.L_22:
        /*000c*/ 	.word	0x00000000
        /*0010*/ 	.short	0x0001
        /*0012*/ 	.short	0x0008
        /*0014*/ 	.byte	0x00, 0xf5, 0x21, 0x00


	//----- nvinfo : EIATTR_KPARAM_INFO
	.align		4
.L_23:
        /*0018*/ 	.byte	0x04, 0x17
        /*001a*/ 	.short	(.L_25 - .L_24)
.L_24:
        /*001c*/ 	.word	0x00000000
        /*0020*/ 	.short	0x0000
        /*0022*/ 	.short	0x0000
        /*0024*/ 	.byte	0x00, 0xf5, 0x21, 0x00


	//----- nvinfo : EIATTR_SPARSE_MMA_MASK
	.align		4
.L_25:
        /*0028*/ 	.byte	0x03, 0x50
        /*002a*/ 	.short	0x0000


	//----- nvinfo : EIATTR_MAXREG_COUNT
	.align		4
        /*002c*/ 	.byte	0x03, 0x1b
        /*002e*/ 	.short	0x00ff


	//----- nvinfo : EIATTR_MERCURY_ISA_VERSION
	.align		4
        /*0030*/ 	.byte	0x03, 0x5f
        /*0032*/ 	.short	0x0101


	//----- nvinfo : EIATTR_VRC_CTA_INIT_COUNT
	.align		4
        /*0034*/ 	.byte	0x02, 0x4a
	.zero		1
	.zero		1


	//----- nvinfo : EIATTR_EXIT_INSTR_OFFSETS
	.align		4
        /*0038*/ 	.byte	0x04, 0x1c
        /*003a*/ 	.short	(.L_27 - .L_26)


	//   ....[0]....
.L_26:
        /*003c*/ 	.word	0x00000350


	//----- nvinfo : EIATTR_MAX_THREADS
	.align		4
.L_27:
        /*0040*/ 	.byte	0x04, 0x05
        /*0042*/ 	.short	(.L_29 - .L_28)
.L_28:
        /*0044*/ 	.word	0x00000010
        /*0048*/ 	.word	0x00000001
        /*004c*/ 	.word	0x00000001


	//----- nvinfo : EIATTR_CBANK_PARAM_SIZE
	.align		4
.L_29:
        /*0050*/ 	.byte	0x03, 0x19
        /*0052*/ 	.short	0x0010


	//----- nvinfo : EIATTR_PARAM_CBANK
	.align		4
        /*0054*/ 	.byte	0x04, 0x0a
        /*0056*/ 	.short	(.L_31 - .L_30)
	.align		4
.L_30:
        /*0058*/ 	.word	index@(.nv.constant0.default_function_kernel_2)
        /*005c*/ 	.short	0x0380
        /*005e*/ 	.short	0x0010


	//----- nvinfo : EIATTR_SW_WAR
	.align		4
.L_31:
        /*0060*/ 	.byte	0x04, 0x36
        /*0062*/ 	.short	(.L_33 - .L_32)
.L_32:
        /*0064*/ 	.word	0x00000008
.L_33:


//--------------------- .nv.info.default_function_kernel_1 --------------------------
	.section	.nv.info.default_function_kernel_1,"",@"SHT_CUDA_INFO"
	.sectionflags	@""
	.align	4


	//----- nvinfo : EIATTR_CUDA_API_VERSION
	.align		4
        /*0000*/ 	.byte	0x04, 0x37
        /*0002*/ 	.short	(.L_35 - .L_34)
.L_34:
        /*0004*/ 	.word	0x00000082


	//----- nvinfo : EIATTR_KPARAM_INFO
	.align		4
.L_35:
        /*0008*/ 	.byte	0x04, 0x17
        /*000a*/ 	.short	(.L_37 - .L_36)
.L_36:
        /*000c*/ 	.word	0x00000000
        /*0010*/ 	.short	0x0002
        /*0012*/ 	.short	0x0010
        /*0014*/ 	.byte	0x00, 0xf5, 0x21, 0x00


	//----- nvinfo : EIATTR_KPARAM_INFO
	.align		4
.L_37:
        /*0018*/ 	.byte	0x04, 0x17
        /*001a*/ 	.short	(.L_39 - .L_38)
.L_38:
        /*001c*/ 	.word	0x00000000
        /*0020*/ 	.short	0x0001
        /*0022*/ 	.short	0x0008
        /*0024*/ 	.byte	0x00, 0xf5, 0x21, 0x00


	//----- nvinfo : EIATTR_KPARAM_INFO
	.align		4
.L_39:
        /*0028*/ 	.byte	0x04, 0x17
        /*002a*/ 	.short	(.L_41 - .L_40)
.L_40:
        /*002c*/ 	.word	0x00000000
        /*0030*/ 	.short	0x0000
        /*0032*/ 	.short	0x0000
        /*0034*/ 	.byte	0x00, 0xf5, 0x21, 0x00


	//----- nvinfo : EIATTR_SPARSE_MMA_MASK
	.align		4
.L_41:
        /*0038*/ 	.byte	0x03, 0x50
        /*003a*/ 	.short	0x0000


	//----- nvinfo : EIATTR_MAXREG_COUNT
	.align		4
        /*003c*/ 	.byte	0x03, 0x1b
        /*003e*/ 	.short	0x00ff


	//----- nvinfo : EIATTR_MERCURY_ISA_VERSION
	.align		4
        /*0040*/ 	.byte	0x03, 0x5f
        /*0042*/ 	.short	0x0101


	//----- nvinfo : EIATTR_VRC_CTA_INIT_COUNT
	.align		4
        /*0044*/ 	.byte	0x02, 0x4a
	.zero		1
	.zero		1


	//----- nvinfo : EIATTR_EXIT_INSTR_OFFSETS
	.align		4
        /*0048*/ 	.byte	0x04, 0x1c
        /*004a*/ 	.short	(.L_43 - .L_42)


	//   ....[0]....
.L_42:
        /*004c*/ 	.word	0x000001c0


	//----- nvinfo : EIATTR_MAX_THREADS
	.align		4
.L_43:
        /*0050*/ 	.byte	0x04, 0x05
        /*0052*/ 	.short	(.L_45 - .L_44)
.L_44:
        /*0054*/ 	.word	0x00000020
        /*0058*/ 	.word	0x00000001
        /*005c*/ 	.word	0x00000001


	//----- nvinfo : EIATTR_CRS_STACK_SIZE
	.align		4
.L_45:
        /*0060*/ 	.byte	0x04, 0x1e
        /*0062*/ 	.short	(.L_47 - .L_46)
.L_46:
        /*0064*/ 	.word	0x00000000


	//----- nvinfo : EIATTR_CBANK_PARAM_SIZE
	.align		4
.L_47:
        /*0068*/ 	.byte	0x03, 0x19
        /*006a*/ 	.short	0x0018


	//----- nvinfo : EIATTR_PARAM_CBANK
	.align		4
        /*006c*/ 	.byte	0x04, 0x0a
        /*006e*/ 	.short	(.L_49 - .L_48)
	.align		4
.L_48:
        /*0070*/ 	.word	index@(.nv.constant0.default_function_kernel_1)
        /*0074*/ 	.short	0x0380
        /*0076*/ 	.short	0x0018


	//----- nvinfo : EIATTR_SW_WAR
	.align		4
.L_49:
        /*0078*/ 	.byte	0x04, 0x36
        /*007a*/ 	.short	(.L_51 - .L_50)
.L_50:
        /*007c*/ 	.word	0x00000008
.L_51:


//--------------------- .nv.info.default_function_kernel --------------------------
	.section	.nv.info.default_function_kernel,"",@"SHT_CUDA_INFO"
	.sectionflags	@""
	.align	4


	//----- nvinfo : EIATTR_CUDA_API_VERSION
	.align		4
        /*0000*/ 	.byte	0x04, 0x37
        /*0002*/ 	.short	(.L_53 - .L_52)
.L_52:
        /*0004*/ 	.word	0x00000082


	//----- nvinfo : EIATTR_KPARAM_INFO
	.align		4
.L_53:
        /*0008*/ 	.byte	0x04, 0x17
        /*000a*/ 	.short	(.L_55 - .L_54)
.L_54:
        /*000c*/ 	.word	0x00000000
        /*0010*/ 	.short	0x0002
        /*0012*/ 	.short	0x0010
        /*0014*/ 	.byte	0x00, 0xf5, 0x21, 0x00


	//----- nvinfo : EIATTR_KPARAM_INFO
	.align		4
.L_55:
        /*0018*/ 	.byte	0x04, 0x17
        /*001a*/ 	.short	(.L_57 - .L_56)
.L_56:
        /*001c*/ 	.word	0x00000000
        /*0020*/ 	.short	0x0001
        /*0022*/ 	.short	0x0008
        /*0024*/ 	.byte	0x00, 0xf5, 0x21, 0x00


	//----- nvinfo : EIATTR_KPARAM_INFO
	.align		4
.L_57:
        /*0028*/ 	.byte	0x04, 0x17
        /*002a*/ 	.short	(.L_59 - .L_58)
.L_58:
        /*002c*/ 	.word	0x00000000
        /*0030*/ 	.short	0x0000
        /*0032*/ 	.short	0x0000
        /*0034*/ 	.byte	0x00, 0xf5, 0x21, 0x00


	//----- nvinfo : EIATTR_SPARSE_MMA_MASK
	.align		4
.L_59:
        /*0038*/ 	.byte	0x03, 0x50
        /*003a*/ 	.short	0x0000


	//----- nvinfo : EIATTR_MAXREG_COUNT
	.align		4
        /*003c*/ 	.byte	0x03, 0x1b
        /*003e*/ 	.short	0x00ff


	//----- nvinfo : EIATTR_MERCURY_ISA_VERSION
	.align		4
        /*0040*/ 	.byte	0x03, 0x5f
        /*0042*/ 	.short	0x0101


	//----- nvinfo : EIATTR_VRC_CTA_INIT_COUNT
	.align		4
        /*0044*/ 	.byte	0x02, 0x4a
	.zero		1
	.zero		1


	//----- nvinfo : EIATTR_EXIT_INSTR_OFFSETS
	.align		4
        /*0048*/ 	.byte	0x04, 0x1c
        /*004a*/ 	.short	(.L_61 - .L_60)


	//   ....[0]....
.L_60:
        /*004c*/ 	.word	0x000000f0


	//----- nvinfo : EIATTR_MAX_THREADS
	.align		4
.L_61:
        /*0050*/ 	.byte	0x04, 0x05
        /*0052*/ 	.short	(.L_63 - .L_62)
.L_62:
        /*0054*/ 	.word	0x00000030
        /*0058*/ 	.word	0x00000001
        /*005c*/ 	.word	0x00000001


	//----- nvinfo : EIATTR_CBANK_PARAM_SIZE
	.align		4
.L_63:
        /*0060*/ 	.byte	0x03, 0x19
        /*0062*/ 	.short	0x0018


	//----- nvinfo : EIATTR_PARAM_CBANK
	.align		4
        /*0064*/ 	.byte	0x04, 0x0a
        /*0066*/ 	.short	(.L_65 - .L_64)
	.align		4
.L_64:
        /*0068*/ 	.word	index@(.nv.constant0.default_function_kernel)
        /*006c*/ 	.short	0x0380
        /*006e*/ 	.short	0x0018


	//----- nvinfo : EIATTR_SW_WAR
	.align		4
.L_65:
        /*0070*/ 	.byte	0x04, 0x36
        /*0072*/ 	.short	(.L_67 - .L_66)
.L_66:
        /*0074*/ 	.word	0x00000008
.L_67:


//--------------------- .nv.callgraph             --------------------------
	.section	.nv.callgraph,"",@"SHT_CUDA_CALLGRAPH"
	.align	4
	.sectionentsize	8
	.align		4
        /*0000*/ 	.word	0x00000000
	.align		4
        /*0004*/ 	.word	0xffffffff
	.align		4
        /*0008*/ 	.word	0x00000000
	.align		4
        /*000c*/ 	.word	0xfffffffe
	.align		4
        /*0010*/ 	.word	0x00000000
	.align		4
        /*0014*/ 	.word	0xfffffffd
	.align		4
        /*0018*/ 	.word	0x00000000
	.align		4
        /*001c*/ 	.word	0xfffffffc


//--------------------- .text.default_function_kernel_2 --------------------------
	.section	.text.default_function_kernel_2,"ax",@progbits
	.align	128
        .global         default_function_kernel_2
        .type           default_function_kernel_2,@function
        .size           default_function_kernel_2,(.L_x_17 - default_function_kernel_2)
        .other          default_function_kernel_2,@"STO_CUDA_ENTRY STV_DEFAULT"
default_function_kernel_2:
.text.default_function_kernel_2:
[----:B------:R-:W-:Y:S01]  /*0000*/  LDC R1, c[0x0][0x37c] ;  /* 0x0000df00ff017b82 */ /* 0x000fe20000000800 */
[----:B------:R-:W0:Y:S07]  /*0010*/  S2R R5, SR_TID.X ;  /* 0x0000000000057919 */ /* 0x000e2e0000002100 */
[----:B------:R-:W1:Y:S01]  /*0020*/  S2UR UR4, SR_CTAID.X ;  /* 0x00000000000479c3 */ /* 0x000e620000002500 */
[----:B------:R-:W2:Y:S07]  /*0030*/  LDCU.64 UR6, c[0x0][0x358] ;  /* 0x00006b00ff0677ac */ /* 0x000eae0008000a00 */
[----:B------:R-:W3:Y:S01]  /*0040*/  LDC.64 R2, c[0x0][0x388] ;  /* 0x0000e200ff027b82 */ /* 0x000ee20000000a00 */
[----:B-1----:R-:W-:-:S06]  /*0050*/  USHF.L.U32 UR4, UR4, 0x4, URZ ;  /* 0x0000000404047899 */ /* 0x002fcc00080006ff */
[----:B0-----:R-:W-:-:S05]  /*0060*/  LOP3.LUT R5, R5, UR4, RZ, 0xfc, !PT ;  /* 0x0000000405057c12 */ /* 0x001fca000f8efcff */
[----:B---3--:R-:W-:-:S06]  /*0070*/  IMAD.WIDE.U32 R2, R5, 0x4, R2 ;  /* 0x0000000405027825 */ /* 0x008fcc00078e0002 */
[----:B--2---:R-:W2:Y:S02]  /*0080*/  LDG.E.CONSTANT R2, desc[UR6][R2.64] ;  /* 0x0000000602027981 */ /* 0x004ea4000c1e9900 */
[C---:B--2---:R-:W-:Y:S01]  /*0090*/  FFMA R4, R2.reuse, R2, -1 ;  /* 0xbf80000002047423 */ /* 0x044fe20000000002 */
[----:B------:R-:W-:-:S03]  /*00a0*/  FADD R0, R2, -1 ;  /* 0xbf80000002007421 */ /* 0x000fc60000000000 */
[----:B------:R-:W0:Y:S01]  /*00b0*/  MUFU.RSQ R7, R4 ;  /* 0x0000000400077308 */ /* 0x000e220000001400 */
[----:B------:R-:W-:Y:S02]  /*00c0*/  FSETP.NEU.AND P1, PT, R4, RZ, PT ;  /* 0x000000ff0400720b */ /* 0x000fe40003f2d000 */
[----:B------:R-:W-:Y:S01]  /*00d0*/  ISETP.GT.U32.AND P0, PT, R0, 0x4b000000, PT ;  /* 0x4b0000000000780c */ /* 0x000fe20003f04070 */
[----:B0-----:R-:W-:Y:S01]  /*00e0*/  FMUL R9, R4, R7 ;  /* 0x0000000704097220 */ /* 0x001fe20000400000 */
[----:B------:R-:W-:-:S03]  /*00f0*/  FMUL R6, R7, 0.5 ;  /* 0x3f00000007067820 */ /* 0x000fc60000400000 */
[----:B------:R-:W-:-:S04]  /*0100*/  FFMA R7, -R9, R9, R4 ;  /* 0x0000000909077223 */ /* 0x000fc80000000104 */
[----:B------:R-:W-:Y:S01]  /*0110*/  FFMA R6, R6, R7, R9 ;  /* 0x0000000706067223 */ /* 0x000fe20000000009 */
[----:B------:R-:W-:-:S04]  /*0120*/  HFMA2 R7, -RZ, RZ, 1.625, 0 ;  /* 0x3e800000ff077431 */ /* 0x000fc800000001ff */
[----:B------:R-:W-:-:S04]  /*0130*/  FSEL R6, R6, RZ, P1 ;  /* 0x000000ff06067208 */ /* 0x000fc80000800000 */
[----:B------:R-:W-:-:S05]  /*0140*/  FSEL R3, R6, -1.0000001192092895508, !P0 ;  /* 0xbf80000106037808 */ /* 0x000fca0004000000 */
[----:B------:R-:W-:-:S04]  /*0150*/  FADD R0, R0, R3 ;  /* 0x0000000300007221 */ /* 0x000fc80000000000 */
[C---:B------:R-:W-:Y:S01]  /*0160*/  FADD.RZ R2, R0.reuse, 1 ;  /* 0x3f80000000027421 */ /* 0x040fe2000000c000 */
[----:B------:R-:W-:-:S04]  /*0170*/  ISETP.GE.U32.AND P1, PT, R0, 0x7f800000, PT ;  /* 0x7f8000000000780c */ /* 0x000fc80003f26070 */
[----:B------:R-:W-:Y:S02]  /*0180*/  IADD3 R2, PT, PT, R2, -0x3f400000, RZ ;  /* 0xc0c0000002027810 */ /* 0x000fe40007ffe0ff */
[----:B------:R-:W-:Y:S02]  /*0190*/  ISETP.GT.AND P2, PT, R0, -0x40800000, P1 ;  /* 0xbf8000000000780c */ /* 0x000fe40000f44270 */
[----:B------:R-:W-:-:S04]  /*01a0*/  LOP3.LUT R3, R2, 0xff800000, RZ, 0xc0, !PT ;  /* 0xff80000002037812 */ /* 0x000fc800078ec0ff */
[----:B------:R-:W-:Y:S02]  /*01b0*/  IADD3 R4, PT, PT, -R3, 0x40800000, RZ ;  /* 0x4080000003047810 */ /* 0x000fe40007ffe1ff */
[----:B------:R-:W-:Y:S02]  /*01c0*/  IADD3 R2, PT, PT, R0, -R3, RZ ;  /* 0x8000000300027210 */ /* 0x000fe40007ffe0ff */
[----:B------:R-:W-:Y:S01]  /*01d0*/  @P1 MOV R9, 0x7f800000 ;  /* 0x7f80000000091802 */ /* 0x000fe20000000f00 */
[----:B------:R-:W-:Y:S01]  /*01e0*/  FFMA R7, R4, R7, -1 ;  /* 0xbf80000004077423 */ /* 0x000fe20000000007 */
[----:B------:R-:W-:-:S03]  /*01f0*/  MOV R4, 0x3d39bf78 ;  /* 0x3d39bf7800047802 */ /* 0x000fc60000000f00 */
[----:B------:R-:W-:-:S04]  /*0200*/  FADD R7, R2, R7 ;  /* 0x0000000702077221 */ /* 0x000fc80000000000 */
[----:B------:R-:W-:Y:S01]  /*0210*/  FFMA R2, R7, -R4, 0.10546888411045074463 ;  /* 0x3dd8001207027423 */ /* 0x000fe20000000804 */
[----:B------:R-:W-:-:S03]  /*0220*/  I2FP.F32.S32 R4, R3 ;  /* 0x0000000300047245 */ /* 0x000fc60000201400 */
[C---:B------:R-:W-:Y:S02]  /*0230*/  FFMA R2, R7.reuse, R2, -0.13229703903198242188 ;  /* 0xbe0778e007027423 */ /* 0x040fe40000000002 */
[----:B------:R-:W-:Y:S02]  /*0240*/  FMUL R4, R4, 1.1920928955078125e-07 ;  /* 0x3400000004047820 */ /* 0x000fe40000400000 */
[----:B------:R-:W-:-:S04]  /*0250*/  FFMA R2, R7, R2, 0.14491446316242218018 ;  /* 0x3e14647507027423 */ /* 0x000fc80000000002 */
[----:B------:R-:W-:-:S04]  /*0260*/  FFMA R2, R7, R2, -0.16641564667224884033 ;  /* 0xbe2a68dd07027423 */ /* 0x000fc80000000002 */
[----:B------:R-:W-:-:S04]  /*0270*/  FFMA R2, R7, R2, 0.19988867640495300293 ;  /* 0x3e4caf9e07027423 */ /* 0x000fc80000000002 */
[----:B------:R-:W-:-:S04]  /*0280*/  FFMA R2, R7, R2, -0.25000196695327758789 ;  /* 0xbe80004207027423 */ /* 0x000fc80000000002 */
[----:B------:R-:W-:-:S04]  /*0290*/  FFMA R2, R7, R2, 0.33333510160446166992 ;  /* 0x3eaaaae607027423 */ /* 0x000fc80000000002 */
[----:B------:R-:W-:-:S04]  /*02a0*/  FFMA R2, R7, R2, -0.5 ;  /* 0xbf00000007027423 */ /* 0x000fc80000000002 */
[C---:B------:R-:W-:Y:S02]  /*02b0*/  FMUL R6, R7.reuse, R2 ;  /* 0x0000000207067220 */ /* 0x040fe40000400000 */
[----:B------:R-:W0:Y:S02]  /*02c0*/  LDC.64 R2, c[0x0][0x380] ;  /* 0x0000e000ff027b82 */ /* 0x000e240000000a00 */
[----:B------:R-:W-:-:S04]  /*02d0*/  FFMA R7, R7, R6, R7 ;  /* 0x0000000607077223 */ /* 0x000fc80000000007 */
[----:B------:R-:W-:Y:S01]  /*02e0*/  FFMA R4, R4, 0.69314718246459960938, R7 ;  /* 0x3f31721804047823 */ /* 0x000fe20000000007 */
[C---:B------:R-:W-:Y:S01]  /*02f0*/  @P2 FFMA R4, R0.reuse, R9, +INF ;  /* 0x7f80000000042423 */ /* 0x040fe20000000009 */
[----:B------:R-:W-:-:S04]  /*0300*/  @P1 FSETP.NEU.AND P2, PT, R0, RZ, PT ;  /* 0x000000ff0000120b */ /* 0x000fc80003f4d000 */
[----:B------:R-:W-:-:S05]  /*0310*/  @P1 FSEL R4, R4, -RZ, P2 ;  /* 0x800000ff04041208 */ /* 0x000fca0001000000 */
[----:B------:R-:W-:Y:S01]  /*0320*/  @P0 FADD R4, R4, 0.69314718246459960938 ;  /* 0x3f31721804040421 */ /* 0x000fe20000000000 */
[----:B0-----:R-:W-:-:S05]  /*0330*/  IMAD.WIDE.U32 R2, R5, 0x4, R2 ;  /* 0x0000000405027825 */ /* 0x001fca00078e0002 */
[----:B------:R-:W-:Y:S01]  /*0340*/  STG.E desc[UR6][R2.64], R4 ;  /* 0x0000000402007986 */ /* 0x000fe2000c101906 */
[----:B------:R-:W-:Y:S05]  /*0350*/  EXIT ;  /* 0x000000000000794d */ /* 0x000fea0003800000 */
.L_x_0:
[----:B------:R-:W-:-:S00]  /*0360*/  BRA `(.L_x_0) ;  /* 0xfffffffc00fc7947 */ /* 0x000fc0000383ffff */
[----:B------:R-:W-:-:S00]  /*0370*/  NOP ;  /* 0x0000000000007918 */ /* 0x000fc00000000000 */
        /* <DEDUP_REMOVED lines=8> */
.L_x_17:


//--------------------- .text.default_function_kernel_1 --------------------------
	.section	.text.default_function_kernel_1,"ax",@progbits
	.align	128
        .global         default_function_kernel_1
        .type           default_function_kernel_1,@function
        .size           default_function_kernel_1,(.L_x_16 - default_function_kernel_1)
        .other          default_function_kernel_1,@"STO_CUDA_ENTRY STV_DEFAULT"
default_function_kernel_1:
.text.default_function_kernel_1:
[----:B------:R-:W-:Y:S01]  /*0000*/  LDC R1, c[0x0][0x37c] ;  /* 0x0000df00ff017b82 */ /* 0x000fe20000000800 */
[----:B------:R-:W0:Y:S07]  /*0010*/  S2R R2, SR_TID.X ;  /* 0x0000000000027919 */ /* 0x000e2e0000002100 */
[----:B------:R-:W1:Y:S01]  /*0020*/  S2UR UR4, SR_CTAID.X ;  /* 0x00000000000479c3 */ /* 0x000e620000002500 */
[----:B------:R-:W2:Y:S07]  /*0030*/  LDCU.64 UR6, c[0x0][0x358] ;  /* 0x00006b00ff0677ac */ /* 0x000eae0008000a00 */
[----:B------:R-:W3:Y:S08]  /*0040*/  LDC.64 R6, c[0x0][0x390] ;  /* 0x0000e400ff067b82 */ /* 0x000ef00000000a00 */
[----:B------:R-:W4:Y:S01]  /*0050*/  LDC.64 R4, c[0x0][0x388] ;  /* 0x0000e200ff047b82 */ /* 0x000f220000000a00 */
[----:B-1----:R-:W-:-:S06]  /*0060*/  USHF.L.U32 UR4, UR4, 0x5, URZ ;  /* 0x0000000504047899 */ /* 0x002fcc00080006ff */
[----:B0-----:R-:W-:-:S05]  /*0070*/  LOP3.LUT R2, R2, UR4, RZ, 0xfc, !PT ;  /* 0x0000000402027c12 */ /* 0x001fca000f8efcff */
[----:B---3--:R-:W-:-:S05]  /*0080*/  IMAD.WIDE.U32 R6, R2, 0x4, R6 ;  /* 0x0000000402067825 */ /* 0x008fca00078e0006 */
[----:B--2---:R-:W2:Y:S01]  /*0090*/  LDG.E.CONSTANT R3, desc[UR6][R6.64] ;  /* 0x0000000606037981 */ /* 0x004ea2000c1e9900 */
[----:B----4-:R-:W-:-:S05]  /*00a0*/  IMAD.WIDE.U32 R4, R2, 0x4, R4 ;  /* 0x0000000402047825 */ /* 0x010fca00078e0004 */
[----:B------:R-:W3:Y:S01]  /*00b0*/  LDG.E.CONSTANT R0, desc[UR6][R4.64] ;  /* 0x0000000604007981 */ /* 0x000ee2000c1e9900 */
[----:B------:R-:W-:Y:S01]  /*00c0*/  BSSY.RECONVERGENT B0, `(.L_x_1) ;  /* 0x000000c000007945 */ /* 0x000fe20003800200 */
[----:B--2---:R-:W0:Y:S08]  /*00d0*/  MUFU.RCP R8, R3 ;  /* 0x0000000300087308 */ /* 0x004e300000001000 */
[----:B---3--:R-:W1:Y:S01]  /*00e0*/  FCHK P0, R0, R3 ;  /* 0x0000000300007302 */ /* 0x008e620000000000 */
[----:B0-----:R-:W-:-:S04]  /*00f0*/  FFMA R9, -R3, R8, 1 ;  /* 0x3f80000003097423 */ /* 0x001fc80000000108 */
[----:B------:R-:W-:-:S04]  /*0100*/  FFMA R9, R8, R9, R8 ;  /* 0x0000000908097223 */ /* 0x000fc80000000008 */
[----:B------:R-:W-:-:S04]  /*0110*/  FFMA R8, R0, R9, RZ ;  /* 0x0000000900087223 */ /* 0x000fc800000000ff */
[----:B------:R-:W-:-:S04]  /*0120*/  FFMA R10, -R3, R8, R0 ;  /* 0x00000008030a7223 */ /* 0x000fc80000000100 */
[----:B------:R-:W-:Y:S01]  /*0130*/  FFMA R9, R9, R10, R8 ;  /* 0x0000000a09097223 */ /* 0x000fe20000000008 */
[----:B-1----:R-:W-:Y:S06]  /*0140*/  @!P0 BRA `(.L_x_2) ;  /* 0x00000000000c8947 */ /* 0x002fec0003800000 */
[----:B------:R-:W-:-:S07]  /*0150*/  MOV R11, 0x170 ;  /* 0x00000170000b7802 */ /* 0x000fce0000000f00 */
[----:B------:R-:W-:Y:S05]  /*0160*/  CALL.REL.NOINC `($__internal_0_$__cuda_sm3x_div_rn_noftz_f32_slowpath) ;  /* 0x0000000000187944 */ /* 0x000fea0003c00000 */
[----:B------:R-:W-:-:S07]  /*0170*/  IMAD.MOV.U32 R9, RZ, RZ, R3 ;  /* 0x000000ffff097224 */ /* 0x000fce00078e0003 */
.L_x_2:
[----:B------:R-:W-:Y:S05]  /*0180*/  BSYNC.RECONVERGENT B0 ;  /* 0x0000000000007941 */ /* 0x000fea0003800200 */
.L_x_1:
[----:B------:R-:W0:Y:S02]  /*0190*/  LDC.64 R4, c[0x0][0x380] ;  /* 0x0000e000ff047b82 */ /* 0x000e240000000a00 */
[----:B0-----:R-:W-:-:S05]  /*01a0*/  IMAD.WIDE.U32 R2, R2, 0x4, R4 ;  /* 0x0000000402027825 */ /* 0x001fca00078e0004 */
[----:B------:R-:W-:Y:S01]  /*01b0*/  STG.E desc[UR6][R2.64], R9 ;  /* 0x0000000902007986 */ /* 0x000fe2000c101906 */
[----:B------:R-:W-:Y:S05]  /*01c0*/  EXIT ;  /* 0x000000000000794d */ /* 0x000fea0003800000 */
        .weak           $__internal_0_$__cuda_sm3x_div_rn_noftz_f32_slowpath
        .type           $__internal_0_$__cuda_sm3x_div_rn_noftz_f32_slowpath,@function
        .size           $__internal_0_$__cuda_sm3x_div_rn_noftz_f32_slowpath,(.L_x_16 - $__internal_0_$__cuda_sm3x_div_rn_noftz_f32_slowpath)
$__internal_0_$__cuda_sm3x_div_rn_noftz_f32_slowpath:
[--C-:B------:R-:W-:Y:S01]  /*01d0*/  SHF.R.U32.HI R5, RZ, 0x17, R3.reuse ;  /* 0x00000017ff057819 */ /* 0x100fe20000011603 */
[----:B------:R-:W-:Y:S01]  /*01e0*/  BSSY.RECONVERGENT B1, `(.L_x_3) ;  /* 0x0000064000017945 */ /* 0x000fe20003800200 */
[--C-:B------:R-:W-:Y:S01]  /*01f0*/  SHF.R.U32.HI R4, RZ, 0x17, R0.reuse ;  /* 0x00000017ff047819 */ /* 0x100fe20000011600 */
[----:B------:R-:W-:Y:S01]  /*0200*/  IMAD.MOV.U32 R6, RZ, RZ, R0 ;  /* 0x000000ffff067224 */ /* 0x000fe200078e0000 */
[----:B------:R-:W-:Y:S01]  /*0210*/  LOP3.LUT R5, R5, 0xff, RZ, 0xc0, !PT ;  /* 0x000000ff05057812 */ /* 0x000fe200078ec0ff */
[----:B------:R-:W-:Y:S01]  /*0220*/  IMAD.MOV.U32 R7, RZ, RZ, R3 ;  /* 0x000000ffff077224 */ /* 0x000fe200078e0003 */
[----:B------:R-:W-:-:S03]  /*0230*/  LOP3.LUT R4, R4, 0xff, RZ, 0xc0, !PT ;  /* 0x000000ff04047812 */ /* 0x000fc600078ec0ff */
[----:B------:R-:W-:Y:S02]  /*0240*/  VIADD R10, R5, 0xffffffff ;  /* 0xffffffff050a7836 */ /* 0x000fe40000000000 */
[----:B------:R-:W-:-:S03]  /*0250*/  VIADD R9, R4, 0xffffffff ;  /* 0xffffffff04097836 */ /* 0x000fc60000000000 */
[----:B------:R-:W-:-:S04]  /*0260*/  ISETP.GT.U32.AND P0, PT, R10, 0xfd, PT ;  /* 0x000000fd0a00780c */ /* 0x000fc80003f04070 */
[----:B------:R-:W-:-:S13]  /*0270*/  ISETP.GT.U32.OR P0, PT, R9, 0xfd, P0 ;  /* 0x000000fd0900780c */ /* 0x000fda0000704470 */
[----:B------:R-:W-:Y:S01]  /*0280*/  @!P0 IMAD.MOV.U32 R8, RZ, RZ, RZ ;  /* 0x000000ffff088224 */ /* 0x000fe200078e00ff */
[----:B------:R-:W-:Y:S06]  /*0290*/  @!P0 BRA `(.L_x_4) ;  /* 0x00000000005c8947 */ /* 0x000fec0003800000 */
[----:B------:R-:W-:Y:S02]  /*02a0*/  FSETP.GTU.FTZ.AND P0, PT, |R0|, +INF , PT ;  /* 0x7f8000000000780b */ /* 0x000fe40003f1c200 */
[----:B------:R-:W-:-:S04]  /*02b0*/  FSETP.GTU.FTZ.AND P1, PT, |R3|, +INF , PT ;  /* 0x7f8000000300780b */ /* 0x000fc80003f3c200 */
[----:B------:R-:W-:-:S13]  /*02c0*/  PLOP3.LUT P0, PT, P0, P1, PT, 0xf8, 0x8f ;  /* 0x00000000008f781c */ /* 0x000fda0000703f70 */
[----:B------:R-:W-:Y:S05]  /*02d0*/  @P0 BRA `(.L_x_5) ;  /* 0x00000004004c0947 */ /* 0x000fea0003800000 */
[----:B------:R-:W-:-:S13]  /*02e0*/  LOP3.LUT P0, RZ, R7, 0x7fffffff, R6, 0xc8, !PT ;  /* 0x7fffffff07ff7812 */ /* 0x000fda000780c806 */
[----:B------:R-:W-:Y:S05]  /*02f0*/  @!P0 BRA `(.L_x_6) ;  /* 0x00000004003c8947 */ /* 0x000fea0003800000 */
[C---:B------:R-:W-:Y:S02]  /*0300*/  FSETP.NEU.FTZ.AND P2, PT, |R0|.reuse, +INF , PT ;  /* 0x7f8000000000780b */ /* 0x040fe40003f5d200 */
[----:B------:R-:W-:Y:S02]  /*0310*/  FSETP.NEU.FTZ.AND P1, PT, |R3|, +INF , PT ;  /* 0x7f8000000300780b */ /* 0x000fe40003f3d200 */
[----:B------:R-:W-:-:S11]  /*0320*/  FSETP.NEU.FTZ.AND P0, PT, |R0|, +INF , PT ;  /* 0x7f8000000000780b */ /* 0x000fd60003f1d200 */
[----:B------:R-:W-:Y:S05]  /*0330*/  @!P1 BRA !P2, `(.L_x_6) ;  /* 0x00000004002c9947 */ /* 0x000fea0005000000 */
[----:B------:R-:W-:-:S04]  /*0340*/  LOP3.LUT P2, RZ, R6, 0x7fffffff, RZ, 0xc0, !PT ;  /* 0x7fffffff06ff7812 */ /* 0x000fc8000784c0ff */
[----:B------:R-:W-:-:S13]  /*0350*/  PLOP3.LUT P1, PT, P1, P2, PT, 0x2f, 0xf2 ;  /* 0x0000000000f2781c */ /* 0x000fda0000f24577 */
[----:B------:R-:W-:Y:S05]  /*0360*/  @P1 BRA `(.L_x_7) ;  /* 0x0000000400181947 */ /* 0x000fea0003800000 */
[----:B------:R-:W-:-:S04]  /*0370*/  LOP3.LUT P1, RZ, R7, 0x7fffffff, RZ, 0xc0, !PT ;  /* 0x7fffffff07ff7812 */ /* 0x000fc8000782c0ff */
[----:B------:R-:W-:-:S13]  /*0380*/  PLOP3.LUT P0, PT, P0, P1, PT, 0x2f, 0xf2 ;  /* 0x0000000000f2781c */ /* 0x000fda0000702577 */
[----:B------:R-:W-:Y:S05]  /*0390*/  @P0 BRA `(.L_x_8) ;  /* 0x0000000400000947 */ /* 0x000fea0003800000 */
[----:B------:R-:W-:Y:S02]  /*03a0*/  ISETP.GE.AND P0, PT, R9, RZ, PT ;  /* 0x000000ff0900720c */ /* 0x000fe40003f06270 */
[----:B------:R-:W-:-:S11]  /*03b0*/  ISETP.GE.AND P1, PT, R10, RZ, PT ;  /* 0x000000ff0a00720c */ /* 0x000fd60003f26270 */
[----:B------:R-:W-:Y:S02]  /*03c0*/  @P0 IMAD.MOV.U32 R8, RZ, RZ, RZ ;  /* 0x000000ffff080224 */ /* 0x000fe400078e00ff */
[----:B------:R-:W-:Y:S01]  /*03d0*/  @!P0 FFMA R6, R0, 1.84467440737095516160e+19, RZ ;  /* 0x5f80000000068823 */ /* 0x000fe200000000ff */
[----:B------:R-:W-:Y:S02]  /*03e0*/  @!P0 IMAD.MOV.U32 R8, RZ, RZ, -0x40 ;  /* 0xffffffc0ff088424 */ /* 0x000fe400078e00ff */
[----:B------:R-:W-:Y:S02]  /*03f0*/  @!P1 FFMA R7, R3, 1.84467440737095516160e+19, RZ ;  /* 0x5f80000003079823 */ /* 0x000fe400000000ff */
[----:B------:R-:W-:-:S07]  /*0400*/  @!P1 VIADD R8, R8, 0x40 ;  /* 0x0000004008089836 */ /* 0x000fce0000000000 */
.L_x_4:
[----:B------:R-:W-:Y:S01]  /*0410*/  LEA R0, R5, 0xc0800000, 0x17 ;  /* 0xc080000005007811 */ /* 0x000fe200078eb8ff */
[----:B------:R-:W-:Y:S01]  /*0420*/  VIADD R4, R4, 0xffffff81 ;  /* 0xffffff8104047836 */ /* 0x000fe20000000000 */
[----:B------:R-:W-:Y:S03]  /*0430*/  BSSY.RECONVERGENT B2, `(.L_x_9) ;  /* 0x0000035000027945 */ /* 0x000fe60003800200 */
[----:B------:R-:W-:Y:S01]  /*0440*/  IMAD.IADD R7, R7, 0x1, -R0 ;  /* 0x0000000107077824 */ /* 0x000fe200078e0a00 */
[C---:B------:R-:W-:Y:S01]  /*0450*/  IADD3 R5, PT, PT, R4.reuse, 0x7f, -R5 ;  /* 0x0000007f04057810 */ /* 0x040fe20007ffe805 */
[----:B------:R-:W-:Y:S02]  /*0460*/  IMAD R0, R4, -0x800000, R6 ;  /* 0xff80000004007824 */ /* 0x000fe400078e0206 */
[----:B------:R-:W0:Y:S01]  /*0470*/  MUFU.RCP R3, R7 ;  /* 0x0000000700037308 */ /* 0x000e220000001000 */
[----:B------:R-:W-:Y:S01]  /*0480*/  FADD.FTZ R9, -R7, -RZ ;  /* 0x800000ff07097221 */ /* 0x000fe20000010100 */
[----:B------:R-:W-:-:S03]  /*0490*/  IMAD.IADD R5, R5, 0x1, R8 ;  /* 0x0000000105057824 */ /* 0x000fc600078e0208 */
[----:B0-----:R-:W-:-:S04]  /*04a0*/  FFMA R10, R3, R9, 1 ;  /* 0x3f800000030a7423 */ /* 0x001fc80000000009 */
[----:B------:R-:W-:-:S04]  /*04b0*/  FFMA R10, R3, R10, R3 ;  /* 0x0000000a030a7223 */ /* 0x000fc80000000003 */
[----:B------:R-:W-:-:S04]  /*04c0*/  FFMA R3, R0, R10, RZ ;  /* 0x0000000a00037223 */ /* 0x000fc800000000ff */
[----:B------:R-:W-:-:S04]  /*04d0*/  FFMA R6, R9, R3, R0 ;  /* 0x0000000309067223 */ /* 0x000fc80000000000 */
[----:B------:R-:W-:-:S04]  /*04e0*/  FFMA R13, R10, R6, R3 ;  /* 0x000000060a0d7223 */ /* 0x000fc80000000003 */
[----:B------:R-:W-:-:S04]  /*04f0*/  FFMA R6, R9, R13, R0 ;  /* 0x0000000d09067223 */ /* 0x000fc80000000000 */
[----:B------:R-:W-:-:S05]  /*0500*/  FFMA R3, R10, R6, R13 ;  /* 0x000000060a037223 */ /* 0x000fca000000000d */
[----:B------:R-:W-:-:S04]  /*0510*/  SHF.R.U32.HI R0, RZ, 0x17, R3 ;  /* 0x00000017ff007819 */ /* 0x000fc80000011603 */
[----:B------:R-:W-:-:S05]  /*0520*/  LOP3.LUT R0, R0, 0xff, RZ, 0xc0, !PT ;  /* 0x000000ff00007812 */ /* 0x000fca00078ec0ff */
[----:B------:R-:W-:-:S04]  /*0530*/  IMAD.IADD R8, R0, 0x1, R5 ;  /* 0x0000000100087824 */ /* 0x000fc800078e0205 */
[----:B------:R-:W-:-:S05]  /*0540*/  VIADD R0, R8, 0xffffffff ;  /* 0xffffffff08007836 */ /* 0x000fca0000000000 */
[----:B------:R-:W-:-:S13]  /*0550*/  ISETP.GE.U32.AND P0, PT, R0, 0xfe, PT ;  /* 0x000000fe0000780c */ /* 0x000fda0003f06070 */
[----:B------:R-:W-:Y:S05]  /*0560*/  @!P0 BRA `(.L_x_10) ;  /* 0x0000000000808947 */ /* 0x000fea0003800000 */
[----:B------:R-:W-:-:S13]  /*0570*/  ISETP.GT.AND P0, PT, R8, 0xfe, PT ;  /* 0x000000fe0800780c */ /* 0x000fda0003f04270 */
[----:B------:R-:W-:Y:S05]  /*0580*/  @P0 BRA `(.L_x_11) ;  /* 0x00000000006c0947 */ /* 0x000fea0003800000 */
[----:B------:R-:W-:-:S13]  /*0590*/  ISETP.GE.AND P0, PT, R8, 0x1, PT ;  /* 0x000000010800780c */ /* 0x000fda0003f06270 */
[----:B------:R-:W-:Y:S05]  /*05a0*/  @P0 BRA `(.L_x_12) ;  /* 0x0000000000740947 */ /* 0x000fea0003800000 */
[----:B------:R-:W-:Y:S02]  /*05b0*/  ISETP.GE.AND P0, PT, R8, -0x18, PT ;  /* 0xffffffe80800780c */ /* 0x000fe40003f06270 */
[----:B------:R-:W-:-:S11]  /*05c0*/  LOP3.LUT R3, R3, 0x80000000, RZ, 0xc0, !PT ;  /* 0x8000000003037812 */ /* 0x000fd600078ec0ff */
[----:B------:R-:W-:Y:S05]  /*05d0*/  @!P0 BRA `(.L_x_12) ;  /* 0x0000000000688947 */ /* 0x000fea0003800000 */
[-CC-:B------:R-:W-:Y:S01]  /*05e0*/  FFMA.RZ R0, R10, R6.reuse, R13.reuse ;  /* 0x000000060a007223 */ /* 0x180fe2000000c00d */
[----:B------:R-:W-:Y:S02]  /*05f0*/  VIADD R7, R8, 0x20 ;  /* 0x0000002008077836 */ /* 0x000fe40000000000 */
[-CC-:B------:R-:W-:Y:S01]  /*0600*/  FFMA.RM R5, R10, R6.reuse, R13.reuse ;  /* 0x000000060a057223 */ /* 0x180fe2000000400d */
[----:B------:R-:W-:Y:S02]  /*0610*/  ISETP.NE.AND P2, PT, R8, RZ, PT ;  /* 0x000000ff0800720c */ /* 0x000fe40003f45270 */
[----:B------:R-:W-:Y:S01]  /*0620*/  LOP3.LUT R4, R0, 0x7fffff, RZ, 0xc0, !PT ;  /* 0x007fffff00047812 */ /* 0x000fe200078ec0ff */
[----:B------:R-:W-:Y:S01]  /*0630*/  FFMA.RP R0, R10, R6, R13 ;  /* 0x000000060a007223 */ /* 0x000fe2000000800d */
[----:B------:R-:W-:Y:S01]  /*0640*/  IMAD.MOV R6, RZ, RZ, -R8 ;  /* 0x000000ffff067224 */ /* 0x000fe200078e0a08 */
[----:B------:R-:W-:Y:S02]  /*0650*/  ISETP.NE.AND P1, PT, R8, RZ, PT ;  /* 0x000000ff0800720c */ /* 0x000fe40003f25270 */
[----:B------:R-:W-:-:S02]  /*0660*/  LOP3.LUT R4, R4, 0x800000, RZ, 0xfc, !PT ;  /* 0x0080000004047812 */ /* 0x000fc400078efcff */
[----:B------:R-:W-:Y:S02]  /*0670*/  FSETP.NEU.FTZ.AND P0, PT, R0, R5, PT ;  /* 0x000000050000720b */ /* 0x000fe40003f1d000 */
[----:B------:R-:W-:Y:S02]  /*0680*/  SHF.L.U32 R7, R4, R7, RZ ;  /* 0x0000000704077219 */ /* 0x000fe400000006ff */
[----:B------:R-:W-:Y:S02]  /*0690*/  SEL R5, R6, RZ, P2 ;  /* 0x000000ff06057207 */ /* 0x000fe40001000000 */
[----:B------:R-:W-:Y:S02]  /*06a0*/  ISETP.NE.AND P1, PT, R7, RZ, P1 ;  /* 0x000000ff0700720c */ /* 0x000fe40000f25270 */
[----:B------:R-:W-:Y:S02]  /*06b0*/  SHF.R.U32.HI R5, RZ, R5, R4 ;  /* 0x00000005ff057219 */ /* 0x000fe40000011604 */
[----:B------:R-:W-:-:S02]  /*06c0*/  PLOP3.LUT P0, PT, P0, P1, PT, 0xf8, 0x8f ;  /* 0x00000000008f781c */ /* 0x000fc40000703f70 */
[----:B------:R-:W-:Y:S02]  /*06d0*/  SHF.R.U32.HI R7, RZ, 0x1, R5 ;  /* 0x00000001ff077819 */ /* 0x000fe40000011605 */
[----:B------:R-:W-:-:S04]  /*06e0*/  SEL R0, RZ, 0x1, !P0 ;  /* 0x00000001ff007807 */ /* 0x000fc80004000000 */
[----:B------:R-:W-:-:S04]  /*06f0*/  LOP3.LUT R0, R0, 0x1, R7, 0xf8, !PT ;  /* 0x0000000100007812 */ /* 0x000fc800078ef807 */
[----:B------:R-:W-:-:S05]  /*0700*/  LOP3.LUT R0, R0, R5, RZ, 0xc0, !PT ;  /* 0x0000000500007212 */ /* 0x000fca00078ec0ff */
[----:B------:R-:W-:-:S05]  /*0710*/  IMAD.IADD R0, R7, 0x1, R0 ;  /* 0x0000000107007824 */ /* 0x000fca00078e0200 */
[----:B------:R-:W-:Y:S01]  /*0720*/  LOP3.LUT R3, R0, R3, RZ, 0xfc, !PT ;  /* 0x0000000300037212 */ /* 0x000fe200078efcff */
[----:B------:R-:W-:Y:S06]  /*0730*/  BRA `(.L_x_12) ;  /* 0x0000000000107947 */ /* 0x000fec0003800000 */
.L_x_11:
[----:B------:R-:W-:-:S04]  /*0740*/  LOP3.LUT R3, R3, 0x80000000, RZ, 0xc0, !PT ;  /* 0x8000000003037812 */ /* 0x000fc800078ec0ff */
[----:B------:R-:W-:Y:S01]  /*0750*/  LOP3.LUT R3, R3, 0x7f800000, RZ, 0xfc, !PT ;  /* 0x7f80000003037812 */ /* 0x000fe200078efcff */
[----:B------:R-:W-:Y:S06]  /*0760*/  BRA `(.L_x_12) ;  /* 0x0000000000047947 */ /* 0x000fec0003800000 */
.L_x_10:
[----:B------:R-:W-:-:S07]  /*0770*/  IMAD R3, R5, 0x800000, R3 ;  /* 0x0080000005037824 */ /* 0x000fce00078e0203 */
.L_x_12:
[----:B------:R-:W-:Y:S05]  /*0780*/  BSYNC.RECONVERGENT B2 ;  /* 0x0000000000027941 */ /* 0x000fea0003800200 */
.L_x_9:
[----:B------:R-:W-:Y:S05]  /*0790*/  BRA `(.L_x_13) ;  /* 0x0000000000207947 */ /* 0x000fea0003800000 */
.L_x_8:
[----:B------:R-:W-:-:S04]  /*07a0*/  LOP3.LUT R3, R7, 0x80000000, R6, 0x48, !PT ;  /* 0x8000000007037812 */ /* 0x000fc800078e4806 */
[----:B------:R-:W-:Y:S01]  /*07b0*/  LOP3.LUT R3, R3, 0x7f800000, RZ, 0xfc, !PT ;  /* 0x7f80000003037812 */ /* 0x000fe200078efcff */
[----:B------:R-:W-:Y:S06]  /*07c0*/  BRA `(.L_x_13) ;  /* 0x0000000000147947 */ /* 0x000fec0003800000 */
.L_x_7:
[----:B------:R-:W-:Y:S01]  /*07d0*/  LOP3.LUT R3, R7, 0x80000000, R6, 0x48, !PT ;  /* 0x8000000007037812 */ /* 0x000fe200078e4806 */
[----:B------:R-:W-:Y:S06]  /*07e0*/  BRA `(.L_x_13) ;  /* 0x00000000000c7947 */ /* 0x000fec0003800000 */
.L_x_6:
[----:B------:R-:W0:Y:S01]  /*07f0*/  MUFU.RSQ R3, -QNAN ;  /* 0xffc0000000037908 */ /* 0x000e220000001400 */
[----:B------:R-:W-:Y:S05]  /*0800*/  BRA `(.L_x_13) ;  /* 0x0000000000047947 */ /* 0x000fea0003800000 */
.L_x_5:
[----:B------:R-:W-:-:S07]  /*0810*/  FADD.FTZ R3, R0, R3 ;  /* 0x0000000300037221 */ /* 0x000fce0000010000 */
.L_x_13:
[----:B------:R-:W-:Y:S05]  /*0820*/  BSYNC.RECONVERGENT B1 ;  /* 0x0000000000017941 */ /* 0x000fea0003800200 */
.L_x_3:
[----:B------:R-:W-:Y:S02]  /*0830*/  IMAD.MOV.U32 R4, RZ, RZ, R11 ;  /* 0x000000ffff047224 */ /* 0x000fe400078e000b */
[----:B------:R-:W-:-:S04]  /*0840*/  IMAD.MOV.U32 R5, RZ, RZ, 0x0 ;  /* 0x00000000ff057424 */ /* 0x000fc800078e00ff */
[----:B0-----:R-:W-:Y:S05]  /*0850*/  RET.REL.NODEC R4 `(default_function_kernel_1) ;  /* 0xfffffff404e87950 */ /* 0x001fea0003c3ffff */
.L_x_14:
        /* <DEDUP_REMOVED lines=10> */
.L_x_16:


//--------------------- .text.default_function_kernel --------------------------
	.section	.text.default_function_kernel,"ax",@progbits
	.align	128
        .global         default_function_kernel
        .type           default_function_kernel,@function
        .size           default_function_kernel,(.L_x_19 - default_function_kernel)
        .other          default_function_kernel,@"STO_CUDA_ENTRY STV_DEFAULT"
default_function_kernel:
.text.default_function_kernel:
[----:B------:R-:W-:Y:S01]  /*0000*/  LDC R1, c[0x0][0x37c] ;  /* 0x0000df00ff017b82 */ /* 0x000fe20000000800 */
[----:B------:R-:W0:Y:S07]  /*0010*/  S2R R9, SR_CTAID.X ;  /* 0x0000000000097919 */ /* 0x000e2e0000002500 */
[----:B------:R-:W1:Y:S01]  /*0020*/  LDC.64 R2, c[0x0][0x388] ;  /* 0x0000e200ff027b82 */ /* 0x000e620000000a00 */
[----:B------:R-:W2:Y:S01]  /*0030*/  LDCU.64 UR4, c[0x0][0x358] ;  /* 0x00006b00ff0477ac */ /* 0x000ea20008000a00 */
[----:B------:R-:W0:Y:S06]  /*0040*/  S2R R0, SR_TID.X ;  /* 0x0000000000007919 */ /* 0x000e2c0000002100 */
[----:B------:R-:W3:Y:S08]  /*0050*/  LDC.64 R4, c[0x0][0x390] ;  /* 0x0000e400ff047b82 */ /* 0x000ef00000000a00 */
[----:B------:R-:W4:Y:S01]  /*0060*/  LDC.64 R6, c[0x0][0x380] ;  /* 0x0000e000ff067b82 */ /* 0x000f220000000a00 */
[----:B0-----:R-:W-:-:S04]  /*0070*/  IMAD R9, R9, 0x30, R0 ;  /* 0x0000003009097824 */ /* 0x001fc800078e0200 */
[----:B-1----:R-:W-:-:S04]  /*0080*/  IMAD.WIDE.U32 R2, R9, 0x4, R2 ;  /* 0x0000000409027825 */ /* 0x002fc800078e0002 */
[C---:B---3--:R-:W-:Y:S02]  /*0090*/  IMAD.WIDE.U32 R4, R9.reuse, 0x4, R4 ;  /* 0x0000000409047825 */ /* 0x048fe400078e0004 */
[----:B--2---:R-:W2:Y:S04]  /*00a0*/  LDG.E.CONSTANT R2, desc[UR4][R2.64] ;  /* 0x0000000402027981 */ /* 0x004ea8000c1e9900 */
[----:B------:R-:W2:Y:S01]  /*00b0*/  LDG.E.CONSTANT R5, desc[UR4][R4.64] ;  /* 0x0000000404057981 */ /* 0x000ea2000c1e9900 */
[----:B----4-:R-:W-:-:S04]  /*00c0*/  IMAD.WIDE.U32 R6, R9, 0x4, R6 ;  /* 0x0000000409067825 */ /* 0x010fc800078e0006 */
[----:B--2---:R-:W-:-:S05]  /*00d0*/  FADD R9, R2, R5 ;  /* 0x0000000502097221 */ /* 0x004fca0000000000 */
[----:B------:R-:W-:Y:S01]  /*00e0*/  STG.E desc[UR4][R6.64], R9 ;  /* 0x0000000906007986 */ /* 0x000fe2000c101904 */
[----:B------:R-:W-:Y:S05]  /*00f0*/  EXIT ;  /* 0x000000000000794d */ /* 0x000fea0003800000 */
.L_x_15:
        /* <DEDUP_REMOVED lines=16> */
.L_x_19:


//--------------------- .nv.shared.reserved.0     --------------------------
	.section	.nv.shared.reserved.0,"aw",@nobits
	.weak		__nv_reservedSMEM_offset_0_alias
	.size		__nv_reservedSMEM_offset_0_alias, 0, 64
	.other		__nv_reservedSMEM_offset_0_alias,@"STO_CUDA_RESERVED_SHARED STV_DEFAULT"
__nv_reservedSMEM_offset_0_alias:
	.zero		0
	.zero		64


//--------------------- .nv.constant0.default_function_kernel_2 --------------------------
	.section	.nv.constant0.default_function_kernel_2,"a",@progbits
	.sectionflags	@""
	.align	4
.nv.constant0.default_function_kernel_2:
	.zero		912


//--------------------- .nv.constant0.default_function_kernel_1 --------------------------
	.section	.nv.constant0.default_function_kernel_1,"a",@progbits
	.sectionflags	@""
	.align	4
.nv.constant0.default_function_kernel_1:
	.zero		920


//--------------------- .nv.constant0.default_function_kernel --------------------------
	.section	.nv.constant0.default_function_kernel,"a",@progbits
	.sectionflags	@""
	.align	4
.nv.constant0.default_function_kernel:
	.zero		920


//--------------------- SYMBOLS --------------------------

	.type		.nv.reservedSmem.offset0,@object
	.size		.nv.reservedSmem.offset0,0x4
